//
// Generated by NVIDIA NVVM Compiler
//
// Compiler Build ID: CL-36424714
// Cuda compilation tools, release 13.0, V13.0.88
// Based on NVVM 20.0.0
//

.version 9.0
.target sm_100
.address_size 64

	// .globl	_ZN12tensorrt_llm7kernels15llama4_qkv_gemm22llama4_qkv_gemv_kernelEiPK13__nv_fp8_e4m3S4_P13__nv_bfloat16PKf
// _ZZN12tensorrt_llm7kernels15llama4_qkv_gemm22llama4_qkv_gemv_kernelEiPK13__nv_fp8_e4m3S4_P13__nv_bfloat16PKfE13reduce_buffer has been demoted

.visible .entry _ZN12tensorrt_llm7kernels15llama4_qkv_gemm22llama4_qkv_gemv_kernelEiPK13__nv_fp8_e4m3S4_P13__nv_bfloat16PKf(
	.param .u32 _ZN12tensorrt_llm7kernels15llama4_qkv_gemm22llama4_qkv_gemv_kernelEiPK13__nv_fp8_e4m3S4_P13__nv_bfloat16PKf_param_0,
	.param .u64 .ptr .align 1 _ZN12tensorrt_llm7kernels15llama4_qkv_gemm22llama4_qkv_gemv_kernelEiPK13__nv_fp8_e4m3S4_P13__nv_bfloat16PKf_param_1,
	.param .u64 .ptr .align 1 _ZN12tensorrt_llm7kernels15llama4_qkv_gemm22llama4_qkv_gemv_kernelEiPK13__nv_fp8_e4m3S4_P13__nv_bfloat16PKf_param_2,
	.param .u64 .ptr .align 1 _ZN12tensorrt_llm7kernels15llama4_qkv_gemm22llama4_qkv_gemv_kernelEiPK13__nv_fp8_e4m3S4_P13__nv_bfloat16PKf_param_3,
	.param .u64 .ptr .align 1 _ZN12tensorrt_llm7kernels15llama4_qkv_gemm22llama4_qkv_gemv_kernelEiPK13__nv_fp8_e4m3S4_P13__nv_bfloat16PKf_param_4
)
{
	.reg .pred 	%p<8>;
	.reg .b16 	%rs<122>;
	.reg .b32 	%r<145>;
	.reg .b32 	%f<102>;
	.reg .b64 	%rd<76>;
	// demoted variable
	.shared .align 4 .b8 _ZZN12tensorrt_llm7kernels15llama4_qkv_gemm22llama4_qkv_gemv_kernelEiPK13__nv_fp8_e4m3S4_P13__nv_bfloat16PKfE13reduce_buffer[512];
	ld.param.u64 	%rd3, [_ZN12tensorrt_llm7kernels15llama4_qkv_gemm22llama4_qkv_gemv_kernelEiPK13__nv_fp8_e4m3S4_P13__nv_bfloat16PKf_param_1];
	ld.param.u64 	%rd4, [_ZN12tensorrt_llm7kernels15llama4_qkv_gemm22llama4_qkv_gemv_kernelEiPK13__nv_fp8_e4m3S4_P13__nv_bfloat16PKf_param_2];
	ld.param.u64 	%rd1, [_ZN12tensorrt_llm7kernels15llama4_qkv_gemm22llama4_qkv_gemv_kernelEiPK13__nv_fp8_e4m3S4_P13__nv_bfloat16PKf_param_3];
	ld.param.u64 	%rd2, [_ZN12tensorrt_llm7kernels15llama4_qkv_gemm22llama4_qkv_gemv_kernelEiPK13__nv_fp8_e4m3S4_P13__nv_bfloat16PKf_param_4];
	cvta.to.global.u64 	%rd5, %rd4;
	cvta.to.global.u64 	%rd6, %rd3;
	mov.u32 	%r1, %ctaid.x;
	mul.hi.u32 	%r43, %r1, -1840700269;
	shr.u32 	%r44, %r43, 9;
	mul.lo.s32 	%r45, %r44, 896;
	sub.s32 	%r46, %r1, %r45;
	mov.u32 	%r2, %tid.x;
	mad.lo.s32 	%r47, %r44, 640, %r2;
	mul.wide.u32 	%rd7, %r47, 8;
	add.s64 	%rd8, %rd6, %rd7;
	mad.lo.s32 	%r48, %r46, 640, %r2;
	mul.wide.u32 	%rd9, %r48, 8;
	add.s64 	%rd10, %rd5, %rd9;
	ld.global.nc.v4.u16 	{%rs1, %rs4, %rs13, %rs16}, [%rd8];
	// begin inline asm
	{cvt.rn.f16x2.e4m3x2 %r3, %rs1;}

	// end inline asm
	mov.b32 	{%rs2, %rs3}, %r3;
	// begin inline asm
	{cvt.f32.f16 %f2, %rs2;}

	// end inline asm
	// begin inline asm
	{cvt.f32.f16 %f3, %rs3;}

	// end inline asm
	// begin inline asm
	{cvt.rn.f16x2.e4m3x2 %r4, %rs4;}

	// end inline asm
	mov.b32 	{%rs5, %rs6}, %r4;
	// begin inline asm
	{cvt.f32.f16 %f4, %rs5;}

	// end inline asm
	// begin inline asm
	{cvt.f32.f16 %f5, %rs6;}

	// end inline asm
	ld.global.nc.v4.u16 	{%rs7, %rs10, %rs19, %rs22}, [%rd10];
	// begin inline asm
	{cvt.rn.f16x2.e4m3x2 %r5, %rs7;}

	// end inline asm
	mov.b32 	{%rs8, %rs9}, %r5;
	// begin inline asm
	{cvt.f32.f16 %f6, %rs8;}

	// end inline asm
	// begin inline asm
	{cvt.f32.f16 %f7, %rs9;}

	// end inline asm
	// begin inline asm
	{cvt.rn.f16x2.e4m3x2 %r6, %rs10;}

	// end inline asm
	mov.b32 	{%rs11, %rs12}, %r6;
	// begin inline asm
	{cvt.f32.f16 %f8, %rs11;}

	// end inline asm
	// begin inline asm
	{cvt.f32.f16 %f9, %rs12;}

	// end inline asm
	mov.b32 	%r49, %f3;
	mov.b32 	%r50, %f2;
	mov.b64 	%rd11, {%r50, %r49};
	mov.b32 	%r51, %f7;
	mov.b32 	%r52, %f6;
	mov.b64 	%rd12, {%r52, %r51};
	mov.b64 	%rd13, 0;
	fma.rn.f32x2 	%rd14, %rd11, %rd12, %rd13;
	mov.b32 	%r53, %f5;
	mov.b32 	%r54, %f4;
	mov.b64 	%rd15, {%r54, %r53};
	mov.b32 	%r55, %f9;
	mov.b32 	%r56, %f8;
	mov.b64 	%rd16, {%r56, %r55};
	fma.rn.f32x2 	%rd17, %rd15, %rd16, %rd14;
	// begin inline asm
	{cvt.rn.f16x2.e4m3x2 %r7, %rs13;}

	// end inline asm
	mov.b32 	{%rs14, %rs15}, %r7;
	// begin inline asm
	{cvt.f32.f16 %f10, %rs14;}

	// end inline asm
	// begin inline asm
	{cvt.f32.f16 %f11, %rs15;}

	// end inline asm
	// begin inline asm
	{cvt.rn.f16x2.e4m3x2 %r8, %rs16;}

	// end inline asm
	mov.b32 	{%rs17, %rs18}, %r8;
	// begin inline asm
	{cvt.f32.f16 %f12, %rs17;}

	// end inline asm
	// begin inline asm
	{cvt.f32.f16 %f13, %rs18;}

	// end inline asm
	// begin inline asm
	{cvt.rn.f16x2.e4m3x2 %r9, %rs19;}

	// end inline asm
	mov.b32 	{%rs20, %rs21}, %r9;
	// begin inline asm
	{cvt.f32.f16 %f14, %rs20;}

	// end inline asm
	// begin inline asm
	{cvt.f32.f16 %f15, %rs21;}

	// end inline asm
	// begin inline asm
	{cvt.rn.f16x2.e4m3x2 %r10, %rs22;}

	// end inline asm
	mov.b32 	{%rs23, %rs24}, %r10;
	// begin inline asm
	{cvt.f32.f16 %f16, %rs23;}

	// end inline asm
	// begin inline asm
	{cvt.f32.f16 %f17, %rs24;}

	// end inline asm
	mov.b32 	%r57, %f11;
	mov.b32 	%r58, %f10;
	mov.b64 	%rd18, {%r58, %r57};
	mov.b32 	%r59, %f15;
	mov.b32 	%r60, %f14;
	mov.b64 	%rd19, {%r60, %r59};
	fma.rn.f32x2 	%rd20, %rd18, %rd19, %rd17;
	mov.b32 	%r61, %f13;
	mov.b32 	%r62, %f12;
	mov.b64 	%rd21, {%r62, %r61};
	mov.b32 	%r63, %f17;
	mov.b32 	%r64, %f16;
	mov.b64 	%rd22, {%r64, %r63};
	fma.rn.f32x2 	%rd23, %rd21, %rd22, %rd20;
	ld.global.nc.v4.u16 	{%rs25, %rs28, %rs37, %rs40}, [%rd8+1024];
	// begin inline asm
	{cvt.rn.f16x2.e4m3x2 %r11, %rs25;}

	// end inline asm
	mov.b32 	{%rs26, %rs27}, %r11;
	// begin inline asm
	{cvt.f32.f16 %f18, %rs26;}

	// end inline asm
	// begin inline asm
	{cvt.f32.f16 %f19, %rs27;}

	// end inline asm
	// begin inline asm
	{cvt.rn.f16x2.e4m3x2 %r12, %rs28;}

	// end inline asm
	mov.b32 	{%rs29, %rs30}, %r12;
	// begin inline asm
	{cvt.f32.f16 %f20, %rs29;}

	// end inline asm
	// begin inline asm
	{cvt.f32.f16 %f21, %rs30;}

	// end inline asm
	ld.global.nc.v4.u16 	{%rs31, %rs34, %rs43, %rs46}, [%rd10+1024];
	// begin inline asm
	{cvt.rn.f16x2.e4m3x2 %r13, %rs31;}

	// end inline asm
	mov.b32 	{%rs32, %rs33}, %r13;
	// begin inline asm
	{cvt.f32.f16 %f22, %rs32;}

	// end inline asm
	// begin inline asm
	{cvt.f32.f16 %f23, %rs33;}

	// end inline asm
	// begin inline asm
	{cvt.rn.f16x2.e4m3x2 %r14, %rs34;}

	// end inline asm
	mov.b32 	{%rs35, %rs36}, %r14;
	// begin inline asm
	{cvt.f32.f16 %f24, %rs35;}

	// end inline asm
	// begin inline asm
	{cvt.f32.f16 %f25, %rs36;}

	// end inline asm
	mov.b32 	%r65, %f19;
	mov.b32 	%r66, %f18;
	mov.b64 	%rd24, {%r66, %r65};
	mov.b32 	%r67, %f23;
	mov.b32 	%r68, %f22;
	mov.b64 	%rd25, {%r68, %r67};
	fma.rn.f32x2 	%rd26, %rd24, %rd25, %rd23;
	mov.b32 	%r69, %f21;
	mov.b32 	%r70, %f20;
	mov.b64 	%rd27, {%r70, %r69};
	mov.b32 	%r71, %f25;
	mov.b32 	%r72, %f24;
	mov.b64 	%rd28, {%r72, %r71};
	fma.rn.f32x2 	%rd29, %rd27, %rd28, %rd26;
	// begin inline asm
	{cvt.rn.f16x2.e4m3x2 %r15, %rs37;}

	// end inline asm
	mov.b32 	{%rs38, %rs39}, %r15;
	// begin inline asm
	{cvt.f32.f16 %f26, %rs38;}

	// end inline asm
	// begin inline asm
	{cvt.f32.f16 %f27, %rs39;}

	// end inline asm
	// begin inline asm
	{cvt.rn.f16x2.e4m3x2 %r16, %rs40;}

	// end inline asm
	mov.b32 	{%rs41, %rs42}, %r16;
	// begin inline asm
	{cvt.f32.f16 %f28, %rs41;}

	// end inline asm
	// begin inline asm
	{cvt.f32.f16 %f29, %rs42;}

	// end inline asm
	// begin inline asm
	{cvt.rn.f16x2.e4m3x2 %r17, %rs43;}

	// end inline asm
	mov.b32 	{%rs44, %rs45}, %r17;
	// begin inline asm
	{cvt.f32.f16 %f30, %rs44;}

	// end inline asm
	// begin inline asm
	{cvt.f32.f16 %f31, %rs45;}

	// end inline asm
	// begin inline asm
	{cvt.rn.f16x2.e4m3x2 %r18, %rs46;}

	// end inline asm
	mov.b32 	{%rs47, %rs48}, %r18;
	// begin inline asm
	{cvt.f32.f16 %f32, %rs47;}

	// end inline asm
	// begin inline asm
	{cvt.f32.f16 %f33, %rs48;}

	// end inline asm
	mov.b32 	%r73, %f27;
	mov.b32 	%r74, %f26;
	mov.b64 	%rd30, {%r74, %r73};
	mov.b32 	%r75, %f31;
	mov.b32 	%r76, %f30;
	mov.b64 	%rd31, {%r76, %r75};
	fma.rn.f32x2 	%rd32, %rd30, %rd31, %rd29;
	mov.b32 	%r77, %f29;
	mov.b32 	%r78, %f28;
	mov.b64 	%rd33, {%r78, %r77};
	mov.b32 	%r79, %f33;
	mov.b32 	%r80, %f32;
	mov.b64 	%rd34, {%r80, %r79};
	fma.rn.f32x2 	%rd35, %rd33, %rd34, %rd32;
	ld.global.nc.v4.u16 	{%rs49, %rs52, %rs61, %rs64}, [%rd8+2048];
	// begin inline asm
	{cvt.rn.f16x2.e4m3x2 %r19, %rs49;}

	// end inline asm
	mov.b32 	{%rs50, %rs51}, %r19;
	// begin inline asm
	{cvt.f32.f16 %f34, %rs50;}

	// end inline asm
	// begin inline asm
	{cvt.f32.f16 %f35, %rs51;}

	// end inline asm
	// begin inline asm
	{cvt.rn.f16x2.e4m3x2 %r20, %rs52;}

	// end inline asm
	mov.b32 	{%rs53, %rs54}, %r20;
	// begin inline asm
	{cvt.f32.f16 %f36, %rs53;}

	// end inline asm
	// begin inline asm
	{cvt.f32.f16 %f37, %rs54;}

	// end inline asm
	ld.global.nc.v4.u16 	{%rs55, %rs58, %rs67, %rs70}, [%rd10+2048];
	// begin inline asm
	{cvt.rn.f16x2.e4m3x2 %r21, %rs55;}

	// end inline asm
	mov.b32 	{%rs56, %rs57}, %r21;
	// begin inline asm
	{cvt.f32.f16 %f38, %rs56;}

	// end inline asm
	// begin inline asm
	{cvt.f32.f16 %f39, %rs57;}

	// end inline asm
	// begin inline asm
	{cvt.rn.f16x2.e4m3x2 %r22, %rs58;}

	// end inline asm
	mov.b32 	{%rs59, %rs60}, %r22;
	// begin inline asm
	{cvt.f32.f16 %f40, %rs59;}

	// end inline asm
	// begin inline asm
	{cvt.f32.f16 %f41, %rs60;}

	// end inline asm
	mov.b32 	%r81, %f35;
	mov.b32 	%r82, %f34;
	mov.b64 	%rd36, {%r82, %r81};
	mov.b32 	%r83, %f39;
	mov.b32 	%r84, %f38;
	mov.b64 	%rd37, {%r84, %r83};
	fma.rn.f32x2 	%rd38, %rd36, %rd37, %rd35;
	mov.b32 	%r85, %f37;
	mov.b32 	%r86, %f36;
	mov.b64 	%rd39, {%r86, %r85};
	mov.b32 	%r87, %f41;
	mov.b32 	%r88, %f40;
	mov.b64 	%rd40, {%r88, %r87};
	fma.rn.f32x2 	%rd41, %rd39, %rd40, %rd38;
	// begin inline asm
	{cvt.rn.f16x2.e4m3x2 %r23, %rs61;}

	// end inline asm
	mov.b32 	{%rs62, %rs63}, %r23;
	// begin inline asm
	{cvt.f32.f16 %f42, %rs62;}

	// end inline asm
	// begin inline asm
	{cvt.f32.f16 %f43, %rs63;}

	// end inline asm
	// begin inline asm
	{cvt.rn.f16x2.e4m3x2 %r24, %rs64;}

	// end inline asm
	mov.b32 	{%rs65, %rs66}, %r24;
	// begin inline asm
	{cvt.f32.f16 %f44, %rs65;}

	// end inline asm
	// begin inline asm
	{cvt.f32.f16 %f45, %rs66;}

	// end inline asm
	// begin inline asm
	{cvt.rn.f16x2.e4m3x2 %r25, %rs67;}

	// end inline asm
	mov.b32 	{%rs68, %rs69}, %r25;
	// begin inline asm
	{cvt.f32.f16 %f46, %rs68;}

	// end inline asm
	// begin inline asm
	{cvt.f32.f16 %f47, %rs69;}

	// end inline asm
	// begin inline asm
	{cvt.rn.f16x2.e4m3x2 %r26, %rs70;}

	// end inline asm
	mov.b32 	{%rs71, %rs72}, %r26;
	// begin inline asm
	{cvt.f32.f16 %f48, %rs71;}

	// end inline asm
	// begin inline asm
	{cvt.f32.f16 %f49, %rs72;}

	// end inline asm
	mov.b32 	%r89, %f43;
	mov.b32 	%r90, %f42;
	mov.b64 	%rd42, {%r90, %r89};
	mov.b32 	%r91, %f47;
	mov.b32 	%r92, %f46;
	mov.b64 	%rd43, {%r92, %r91};
	fma.rn.f32x2 	%rd44, %rd42, %rd43, %rd41;
	mov.b32 	%r93, %f45;
	mov.b32 	%r94, %f44;
	mov.b64 	%rd45, {%r94, %r93};
	mov.b32 	%r95, %f49;
	mov.b32 	%r96, %f48;
	mov.b64 	%rd46, {%r96, %r95};
	fma.rn.f32x2 	%rd47, %rd45, %rd46, %rd44;
	ld.global.nc.v4.u16 	{%rs73, %rs76, %rs85, %rs88}, [%rd8+3072];
	// begin inline asm
	{cvt.rn.f16x2.e4m3x2 %r27, %rs73;}

	// end inline asm
	mov.b32 	{%rs74, %rs75}, %r27;
	// begin inline asm
	{cvt.f32.f16 %f50, %rs74;}

	// end inline asm
	// begin inline asm
	{cvt.f32.f16 %f51, %rs75;}

	// end inline asm
	// begin inline asm
	{cvt.rn.f16x2.e4m3x2 %r28, %rs76;}

	// end inline asm
	mov.b32 	{%rs77, %rs78}, %r28;
	// begin inline asm
	{cvt.f32.f16 %f52, %rs77;}

	// end inline asm
	// begin inline asm
	{cvt.f32.f16 %f53, %rs78;}

	// end inline asm
	ld.global.nc.v4.u16 	{%rs79, %rs82, %rs91, %rs94}, [%rd10+3072];
	// begin inline asm
	{cvt.rn.f16x2.e4m3x2 %r29, %rs79;}

	// end inline asm
	mov.b32 	{%rs80, %rs81}, %r29;
	// begin inline asm
	{cvt.f32.f16 %f54, %rs80;}

	// end inline asm
	// begin inline asm
	{cvt.f32.f16 %f55, %rs81;}

	// end inline asm
	// begin inline asm
	{cvt.rn.f16x2.e4m3x2 %r30, %rs82;}

	// end inline asm
	mov.b32 	{%rs83, %rs84}, %r30;
	// begin inline asm
	{cvt.f32.f16 %f56, %rs83;}

	// end inline asm
	// begin inline asm
	{cvt.f32.f16 %f57, %rs84;}

	// end inline asm
	mov.b32 	%r97, %f51;
	mov.b32 	%r98, %f50;
	mov.b64 	%rd48, {%r98, %r97};
	mov.b32 	%r99, %f55;
	mov.b32 	%r100, %f54;
	mov.b64 	%rd49, {%r100, %r99};
	fma.rn.f32x2 	%rd50, %rd48, %rd49, %rd47;
	mov.b32 	%r101, %f53;
	mov.b32 	%r102, %f52;
	mov.b64 	%rd51, {%r102, %r101};
	mov.b32 	%r103, %f57;
	mov.b32 	%r104, %f56;
	mov.b64 	%rd52, {%r104, %r103};
	fma.rn.f32x2 	%rd53, %rd51, %rd52, %rd50;
	// begin inline asm
	{cvt.rn.f16x2.e4m3x2 %r31, %rs85;}

	// end inline asm
	mov.b32 	{%rs86, %rs87}, %r31;
	// begin inline asm
	{cvt.f32.f16 %f58, %rs86;}

	// end inline asm
	// begin inline asm
	{cvt.f32.f16 %f59, %rs87;}

	// end inline asm
	// begin inline asm
	{cvt.rn.f16x2.e4m3x2 %r32, %rs88;}

	// end inline asm
	mov.b32 	{%rs89, %rs90}, %r32;
	// begin inline asm
	{cvt.f32.f16 %f60, %rs89;}

	// end inline asm
	// begin inline asm
	{cvt.f32.f16 %f61, %rs90;}

	// end inline asm
	// begin inline asm
	{cvt.rn.f16x2.e4m3x2 %r33, %rs91;}

	// end inline asm
	mov.b32 	{%rs92, %rs93}, %r33;
	// begin inline asm
	{cvt.f32.f16 %f62, %rs92;}

	// end inline asm
	// begin inline asm
	{cvt.f32.f16 %f63, %rs93;}

	// end inline asm
	// begin inline asm
	{cvt.rn.f16x2.e4m3x2 %r34, %rs94;}

	// end inline asm
	mov.b32 	{%rs95, %rs96}, %r34;
	// begin inline asm
	{cvt.f32.f16 %f64, %rs95;}

	// end inline asm
	// begin inline asm
	{cvt.f32.f16 %f65, %rs96;}

	// end inline asm
	mov.b32 	%r105, %f59;
	mov.b32 	%r106, %f58;
	mov.b64 	%rd54, {%r106, %r105};
	mov.b32 	%r107, %f63;
	mov.b32 	%r108, %f62;
	mov.b64 	%rd55, {%r108, %r107};
	fma.rn.f32x2 	%rd56, %rd54, %rd55, %rd53;
	mov.b32 	%r109, %f61;
	mov.b32 	%r110, %f60;
	mov.b64 	%rd57, {%r110, %r109};
	mov.b32 	%r111, %f65;
	mov.b32 	%r112, %f64;
	mov.b64 	%rd58, {%r112, %r111};
	fma.rn.f32x2 	%rd59, %rd57, %rd58, %rd56;
	ld.global.nc.v4.u16 	{%rs97, %rs100, %rs109, %rs112}, [%rd8+4096];
	// begin inline asm
	{cvt.rn.f16x2.e4m3x2 %r35, %rs97;}

	// end inline asm
	mov.b32 	{%rs98, %rs99}, %r35;
	// begin inline asm
	{cvt.f32.f16 %f66, %rs98;}

	// end inline asm
	// begin inline asm
	{cvt.f32.f16 %f67, %rs99;}

	// end inline asm
	// begin inline asm
	{cvt.rn.f16x2.e4m3x2 %r36, %rs100;}

	// end inline asm
	mov.b32 	{%rs101, %rs102}, %r36;
	// begin inline asm
	{cvt.f32.f16 %f68, %rs101;}

	// end inline asm
	// begin inline asm
	{cvt.f32.f16 %f69, %rs102;}

	// end inline asm
	ld.global.nc.v4.u16 	{%rs103, %rs106, %rs115, %rs118}, [%rd10+4096];
	// begin inline asm
	{cvt.rn.f16x2.e4m3x2 %r37, %rs103;}

	// end inline asm
	mov.b32 	{%rs104, %rs105}, %r37;
	// begin inline asm
	{cvt.f32.f16 %f70, %rs104;}

	// end inline asm
	// begin inline asm
	{cvt.f32.f16 %f71, %rs105;}

	// end inline asm
	// begin inline asm
	{cvt.rn.f16x2.e4m3x2 %r38, %rs106;}

	// end inline asm
	mov.b32 	{%rs107, %rs108}, %r38;
	// begin inline asm
	{cvt.f32.f16 %f72, %rs107;}

	// end inline asm
	// begin inline asm
	{cvt.f32.f16 %f73, %rs108;}

	// end inline asm
	mov.b32 	%r113, %f67;
	mov.b32 	%r114, %f66;
	mov.b64 	%rd60, {%r114, %r113};
	mov.b32 	%r115, %f71;
	mov.b32 	%r116, %f70;
	mov.b64 	%rd61, {%r116, %r115};
	fma.rn.f32x2 	%rd62, %rd60, %rd61, %rd59;
	mov.b32 	%r117, %f69;
	mov.b32 	%r118, %f68;
	mov.b64 	%rd63, {%r118, %r117};
	mov.b32 	%r119, %f73;
	mov.b32 	%r120, %f72;
	mov.b64 	%rd64, {%r120, %r119};
	fma.rn.f32x2 	%rd65, %rd63, %rd64, %rd62;
	// begin inline asm
	{cvt.rn.f16x2.e4m3x2 %r39, %rs109;}

	// end inline asm
	mov.b32 	{%rs110, %rs111}, %r39;
	// begin inline asm
	{cvt.f32.f16 %f74, %rs110;}

	// end inline asm
	// begin inline asm
	{cvt.f32.f16 %f75, %rs111;}

	// end inline asm
	// begin inline asm
	{cvt.rn.f16x2.e4m3x2 %r40, %rs112;}

	// end inline asm
	mov.b32 	{%rs113, %rs114}, %r40;
	// begin inline asm
	{cvt.f32.f16 %f76, %rs113;}

	// end inline asm
	// begin inline asm
	{cvt.f32.f16 %f77, %rs114;}

	// end inline asm
	// begin inline asm
	{cvt.rn.f16x2.e4m3x2 %r41, %rs115;}

	// end inline asm
	mov.b32 	{%rs116, %rs117}, %r41;
	// begin inline asm
	{cvt.f32.f16 %f78, %rs116;}

	// end inline asm
	// begin inline asm
	{cvt.f32.f16 %f79, %rs117;}

	// end inline asm
	// begin inline asm
	{cvt.rn.f16x2.e4m3x2 %r42, %rs118;}

	// end inline asm
	mov.b32 	{%rs119, %rs120}, %r42;
	// begin inline asm
	{cvt.f32.f16 %f80, %rs119;}

	// end inline asm
	// begin inline asm
	{cvt.f32.f16 %f81, %rs120;}

	// end inline asm
	mov.b32 	%r121, %f75;
	mov.b32 	%r122, %f74;
	mov.b64 	%rd66, {%r122, %r121};
	mov.b32 	%r123, %f79;
	mov.b32 	%r124, %f78;
	mov.b64 	%rd67, {%r124, %r123};
	fma.rn.f32x2 	%rd68, %rd66, %rd67, %rd65;
	mov.b32 	%r125, %f77;
	mov.b32 	%r126, %f76;
	mov.b64 	%rd69, {%r126, %r125};
	mov.b32 	%r127, %f81;
	mov.b32 	%r128, %f80;
	mov.b64 	%rd70, {%r128, %r127};
	fma.rn.f32x2 	%rd71, %rd69, %rd70, %rd68;
	mov.b64 	{%r129, %r130}, %rd71;
	mov.b32 	%f82, %r130;
	mov.b32 	%f83, %r129;
	add.f32 	%f84, %f83, %f82;
	mov.b32 	%r131, %f84;
	shfl.sync.down.b32	%r132|%p1, %r131, 16, 31, -1;
	mov.b32 	%f85, %r132;
	add.f32 	%f86, %f84, %f85;
	mov.b32 	%r133, %f86;
	shfl.sync.down.b32	%r134|%p2, %r133, 8, 31, -1;
	mov.b32 	%f87, %r134;
	add.f32 	%f88, %f86, %f87;
	mov.b32 	%r135, %f88;
	shfl.sync.down.b32	%r136|%p3, %r135, 4, 31, -1;
	mov.b32 	%f89, %r136;
	add.f32 	%f90, %f88, %f89;
	mov.b32 	%r137, %f90;
	shfl.sync.down.b32	%r138|%p4, %r137, 2, 31, -1;
	mov.b32 	%f91, %r138;
	add.f32 	%f92, %f90, %f91;
	mov.b32 	%r139, %f92;
	shfl.sync.down.b32	%r140|%p5, %r139, 1, 31, -1;
	mov.b32 	%f93, %r140;
	add.f32 	%f1, %f92, %f93;
	and.b32  	%r141, %r2, 31;
	setp.ne.s32 	%p6, %r141, 0;
	@%p6 bra 	$L__BB0_2;
	shr.u32 	%r142, %r2, 3;
	mov.u32 	%r143, _ZZN12tensorrt_llm7kernels15llama4_qkv_gemm22llama4_qkv_gemv_kernelEiPK13__nv_fp8_e4m3S4_P13__nv_bfloat16PKfE13reduce_buffer;
	add.s32 	%r144, %r143, %r142;
	st.shared.f32 	[%r144], %f1;
$L__BB0_2:
	bar.sync 	0;
	setp.ne.s32 	%p7, %r2, 0;
	@%p7 bra 	$L__BB0_4;
	ld.shared.f32 	%f95, [_ZZN12tensorrt_llm7kernels15llama4_qkv_gemm22llama4_qkv_gemv_kernelEiPK13__nv_fp8_e4m3S4_P13__nv_bfloat16PKfE13reduce_buffer+4];
	add.f32 	%f96, %f1, %f95;
	ld.shared.f32 	%f97, [_ZZN12tensorrt_llm7kernels15llama4_qkv_gemm22llama4_qkv_gemv_kernelEiPK13__nv_fp8_e4m3S4_P13__nv_bfloat16PKfE13reduce_buffer+8];
	add.f32 	%f98, %f96, %f97;
	ld.shared.f32 	%f99, [_ZZN12tensorrt_llm7kernels15llama4_qkv_gemm22llama4_qkv_gemv_kernelEiPK13__nv_fp8_e4m3S4_P13__nv_bfloat16PKfE13reduce_buffer+12];
	add.f32 	%f100, %f98, %f99;
	cvta.to.global.u64 	%rd72, %rd2;
	ld.global.nc.f32 	%f101, [%rd72];
	mul.f32 	%f94, %f100, %f101;
	// begin inline asm
	{  cvt.rn.bf16.f32 %rs121, %f94;}

	// end inline asm
	cvta.to.global.u64 	%rd73, %rd1;
	mul.wide.u32 	%rd74, %r1, 2;
	add.s64 	%rd75, %rd73, %rd74;
	st.global.u16 	[%rd75], %rs121;
$L__BB0_4:
	ret;

}


// ===== COMPILED SASS (sm_100) =====

	.target	sm_100

	.elftype	@"ET_EXEC"


//--------------------- .note.nv.tkinfo           --------------------------
	.section	.note.nv.tkinfo,"",@"SHT_NOTE"
	.sectionflags	@"SHF_NOTE_NV_TKINFO"
	.tkinfo
        /*0018*/ 	.word	0x00000002
        /*0030*/ 	.string	""
        /*0030*/ 	.string	"ptxas"
        /*0030*/ 	.string	"Cuda compilation tools, release 13.0, V13.0.88"
        /*0030*/ 	.string	"Build cuda_13.0.r13.0/compiler.36424714_0"
        /*0030*/ 	.string	"-arch sm_100 -m 64 "



//--------------------- .note.nv.cuinfo           --------------------------
	.section	.note.nv.cuinfo,"",@"SHT_NOTE"
	.sectionflags	@"SHF_NOTE_NV_CUINFO"
        /*0018*/ 	.short	0x0002
        /*001a*/ 	.short	0x0064
        /*001c*/ 	.short	0x0082
	.zero		2


//--------------------- .nv.info                  --------------------------
	.section	.nv.info,"",@"SHT_CUDA_INFO"
	.align	4


	//----- nvinfo : EIATTR_REGCOUNT
	.align		4
        /*0000*/ 	.byte	0x04, 0x2f
        /*0002*/ 	.short	(.L_1 - .L_0)
	.align		4
.L_0:
        /*0004*/ 	.word	index@(_ZN12tensorrt_llm7kernels15llama4_qkv_gemm22llama4_qkv_gemv_kernelEiPK13__nv_fp8_e4m3S4_P13__nv_bfloat16PKf)
        /*0008*/ 	.word	0x00000020


	//----- nvinfo : EIATTR_FRAME_SIZE
	.align		4
.L_1:
        /*000c*/ 	.byte	0x04, 0x11
        /*000e*/ 	.short	(.L_3 - .L_2)
	.align		4
.L_2:
        /*0010*/ 	.word	index@(_ZN12tensorrt_llm7kernels15llama4_qkv_gemm22llama4_qkv_gemv_kernelEiPK13__nv_fp8_e4m3S4_P13__nv_bfloat16PKf)
        /*0014*/ 	.word	0x00000000


	//----- nvinfo : EIATTR_MIN_STACK_SIZE
	.align		4
.L_3:
        /*0018*/ 	.byte	0x04, 0x12
        /*001a*/ 	.short	(.L_5 - .L_4)
	.align		4
.L_4:
        /*001c*/ 	.word	index@(_ZN12tensorrt_llm7kernels15llama4_qkv_gemm22llama4_qkv_gemv_kernelEiPK13__nv_fp8_e4m3S4_P13__nv_bfloat16PKf)
        /*0020*/ 	.word	0x00000000
.L_5:


//--------------------- .nv.compat                --------------------------
	.section	.nv.compat,"",@"SHT_CUDA_COMPAT_INFO"
	.align	4
        /*0000*/ 	.byte	0x02, 0x09, 0x00, 0x00, 0x02, 0x02, 0x02, 0x00, 0x02, 0x05, 0x05, 0x00, 0x03, 0x07, 0x01, 0x01
        /*0010*/ 	.byte	0x02, 0x03, 0x00, 0x00, 0x02, 0x06, 0x01, 0x00, 0x04, 0x0b, 0x08, 0x00, 0x09, 0x00, 0x00, 0x00
        /*0020*/ 	.byte	0x00, 0x00, 0x00, 0x00


//--------------------- .nv.info._ZN12tensorrt_llm7kernels15llama4_qkv_gemm22llama4_qkv_gemv_kernelEiPK13__nv_fp8_e4m3S4_P13__nv_bfloat16PKf --------------------------
	.section	.nv.info._ZN12tensorrt_llm7kernels15llama4_qkv_gemm22llama4_qkv_gemv_kernelEiPK13__nv_fp8_e4m3S4_P13__nv_bfloat16PKf,"",@"SHT_CUDA_INFO"
	.sectionflags	@""
	.align	4


	//----- nvinfo : EIATTR_CUDA_API_VERSION
	.align		4
        /*0000*/ 	.byte	0x04, 0x37
        /*0002*/ 	.short	(.L_7 - .L_6)
.L_6:
        /*0004*/ 	.word	0x00000082


	//----- nvinfo : EIATTR_KPARAM_INFO
	.align		4
.L_7:
        /*0008*/ 	.byte	0x04, 0x17
        /*000a*/ 	.short	(.L_9 - .L_8)
.L_8:
        /*000c*/ 	.word	0x00000000
        /*0010*/ 	.short	0x0004
        /*0012*/ 	.short	0x0020
        /*0014*/ 	.byte	0x00, 0xf5, 0x21, 0x00


	//----- nvinfo : EIATTR_KPARAM_INFO
	.align		4
.L_9:
        /*0018*/ 	.byte	0x04, 0x17
        /*001a*/ 	.short	(.L_11 - .L_10)
.L_10:
        /*001c*/ 	.word	0x00000000
        /*0020*/ 	.short	0x0003
        /*0022*/ 	.short	0x0018
        /*0024*/ 	.byte	0x00, 0xf5, 0x21, 0x00


	//----- nvinfo : EIATTR_KPARAM_INFO
	.align		4
.L_11:
        /*0028*/ 	.byte	0x04, 0x17
        /*002a*/ 	.short	(.L_13 - .L_12)
.L_12:
        /*002c*/ 	.word	0x00000000
        /*0030*/ 	.short	0x0002
        /*0032*/ 	.short	0x0010
        /*0034*/ 	.byte	0x00, 0xf5, 0x21, 0x00


	//----- nvinfo : EIATTR_KPARAM_INFO
	.align		4
.L_13:
        /*0038*/ 	.byte	0x04, 0x17
        /*003a*/ 	.short	(.L_15 - .L_14)
.L_14:
        /*003c*/ 	.word	0x00000000
        /*0040*/ 	.short	0x0001
        /*0042*/ 	.short	0x0008
        /*0044*/ 	.byte	0x00, 0xf5, 0x21, 0x00


	//----- nvinfo : EIATTR_KPARAM_INFO
	.align		4
.L_15:
        /*0048*/ 	.byte	0x04, 0x17
        /*004a*/ 	.short	(.L_17 - .L_16)
.L_16:
        /*004c*/ 	.word	0x00000000
        /*0050*/ 	.short	0x0000
        /*0052*/ 	.short	0x0000
        /*0054*/ 	.byte	0x00, 0xf0, 0x11, 0x00


	//----- nvinfo : EIATTR_SPARSE_MMA_MASK
	.align		4
.L_17:
        /*0058*/ 	.byte	0x03, 0x50
        /*005a*/ 	.short	0x0000


	//----- nvinfo : EIATTR_MAXREG_COUNT
	.align		4
        /*005c*/ 	.byte	0x03, 0x1b
        /*005e*/ 	.short	0x00ff


	//----- nvinfo : EIATTR_NUM_BARRIERS
	.align		4
        /*0060*/ 	.byte	0x02, 0x4c
        /*0062*/ 	.byte	0x01
	.zero		1


	//----- nvinfo : EIATTR_MERCURY_ISA_VERSION
	.align		4
        /*0064*/ 	.byte	0x03, 0x5f
        /*0066*/ 	.short	0x0101


	//----- nvinfo : EIATTR_UNUSED_LOAD_BYTE_OFFSET
	.align		4
        /*0068*/ 	.byte	0x04, 0x44
        /*006a*/ 	.short	(.L_19 - .L_18)


	//   ....[0]....
.L_18:
        /*006c*/ 	.word	0x00000be0
        /*0070*/ 	.word	0x0000fff0


	//----- nvinfo : EIATTR_COOP_GROUP_MASK_REGIDS
	.align		4
.L_19:
        /*0074*/ 	.byte	0x04, 0x29
        /*0076*/ 	.short	(.L_21 - .L_20)


	//   ....[0]....
.L_20:
        /*0078*/ 	.word	0xffffffff


	//   ....[1]....
        /*007c*/ 	.word	0xffffffff


	//   ....[2]....
        /*0080*/ 	.word	0xffffffff


	//   ....[3]....
        /*0084*/ 	.word	0xffffffff


	//   ....[4]....
        /*0088*/ 	.word	0xffffffff


	//----- nvinfo : EIATTR_COOP_GROUP_INSTR_OFFSETS
	.align		4
.L_21:
        /*008c*/ 	.byte	0x04, 0x28
        /*008e*/ 	.short	(.L_23 - .L_22)


	//   ....[0]....
.L_22:
        /*0090*/ 	.word	0x00000a50


	//   ....[1]....
        /*0094*/ 	.word	0x00000a70


	//   ....[2]....
        /*0098*/ 	.word	0x00000a90


	//   ....[3]....
        /*009c*/ 	.word	0x00000ab0


	//   ....[4]....
        /*00a0*/ 	.word	0x00000ae0


	//----- nvinfo : EIATTR_VRC_CTA_INIT_COUNT
	.align		4
.L_23:
        /*00a4*/ 	.byte	0x02, 0x4a
	.zero		1
	.zero		1


	//----- nvinfo : EIATTR_EXIT_INSTR_OFFSETS
	.align		4
        /*00a8*/ 	.byte	0x04, 0x1c
        /*00aa*/ 	.short	(.L_25 - .L_24)


	//   ....[0]....
.L_24:
        /*00ac*/ 	.word	0x00000b60


	//   ....[1]....
        /*00b0*/ 	.word	0x00000c50


	//----- nvinfo : EIATTR_CBANK_PARAM_SIZE
	.align		4
.L_25:
        /*00b4*/ 	.byte	0x03, 0x19
        /*00b6*/ 	.short	0x0028


	//----- nvinfo : EIATTR_PARAM_CBANK
	.align		4
        /*00b8*/ 	.byte	0x04, 0x0a
        /*00ba*/ 	.short	(.L_27 - .L_26)
	.align		4
.L_26:
        /*00bc*/ 	.word	index@(.nv.constant0._ZN12tensorrt_llm7kernels15llama4_qkv_gemm22llama4_qkv_gemv_kernelEiPK13__nv_fp8_e4m3S4_P13__nv_bfloat16PKf)
        /*00c0*/ 	.short	0x0380
        /*00c2*/ 	.short	0x0028


	//----- nvinfo : EIATTR_SW_WAR
	.align		4
.L_27:
        /*00c4*/ 	.byte	0x04, 0x36
        /*00c6*/ 	.short	(.L_29 - .L_28)
.L_28:
        /*00c8*/ 	.word	0x00000008
.L_29:


//--------------------- .nv.callgraph             --------------------------
	.section	.nv.callgraph,"",@"SHT_CUDA_CALLGRAPH"
	.align	4
	.sectionentsize	8
	.align		4
        /*0000*/ 	.word	0x00000000
	.align		4
        /*0004*/ 	.word	0xffffffff
	.align		4
        /*0008*/ 	.word	0x00000000
	.align		4
        /*000c*/ 	.word	0xfffffffe
	.align		4
        /*0010*/ 	.word	0x00000000
	.align		4
        /*0014*/ 	.word	0xfffffffd
	.align		4
        /*0018*/ 	.word	0x00000000
	.align		4
        /*001c*/ 	.word	0xfffffffc


//--------------------- .text._ZN12tensorrt_llm7kernels15llama4_qkv_gemm22llama4_qkv_gemv_kernelEiPK13__nv_fp8_e4m3S4_P13__nv_bfloat16PKf --------------------------
	.section	.text._ZN12tensorrt_llm7kernels15llama4_qkv_gemm22llama4_qkv_gemv_kernelEiPK13__nv_fp8_e4m3S4_P13__nv_bfloat16PKf,"ax",@progbits
	.align	128
        .global         _ZN12tensorrt_llm7kernels15llama4_qkv_gemm22llama4_qkv_gemv_kernelEiPK13__nv_fp8_e4m3S4_P13__nv_bfloat16PKf
        .type           _ZN12tensorrt_llm7kernels15llama4_qkv_gemm22llama4_qkv_gemv_kernelEiPK13__nv_fp8_e4m3S4_P13__nv_bfloat16PKf,@function
        .size           _ZN12tensorrt_llm7kernels15llama4_qkv_gemm22llama4_qkv_gemv_kernelEiPK13__nv_fp8_e4m3S4_P13__nv_bfloat16PKf,(.L_x_1 - _ZN12tensorrt_llm7kernels15llama4_qkv_gemm22llama4_qkv_gemv_kernelEiPK13__nv_fp8_e4m3S4_P13__nv_bfloat16PKf)
        .other          _ZN12tensorrt_llm7kernels15llama4_qkv_gemm22llama4_qkv_gemv_kernelEiPK13__nv_fp8_e4m3S4_P13__nv_bfloat16PKf,@"STO_CUDA_ENTRY STV_DEFAULT"
_ZN12tensorrt_llm7kernels15llama4_qkv_gemm22llama4_qkv_gemv_kernelEiPK13__nv_fp8_e4m3S4_P13__nv_bfloat16PKf:
.text._ZN12tensorrt_llm7kernels15llama4_qkv_gemm22llama4_qkv_gemv_kernelEiPK13__nv_fp8_e4m3S4_P13__nv_bfloat16PKf:
[----:B------:R-:W-:Y:S01]  /*0000*/  LDC R1, c[0x0][0x37c] ;  /* 0x0000df00ff017b82 */ /* 0x000fe20000000800 */
[----:B------:R-:W0:Y:S07]  /*0010*/  S2R R28, SR_CTAID.X ;  /* 0x00000000001c7919 */ /* 0x000e2e0000002500 */
[----:B------:R-:W1:Y:S01]  /*0020*/  LDC.64 R6, c[0x0][0x388] ;  /* 0x0000e200ff067b82 */ /* 0x000e620000000a00 */
[----:B------:R-:W2:Y:S01]  /*0030*/  LDCU.64 UR6, c[0x0][0x358] ;  /* 0x00006b00ff0677ac */ /* 0x000ea20008000a00 */
[----:B------:R-:W3:Y:S06]  /*0040*/  S2R R0, SR_TID.X ;  /* 0x0000000000007919 */ /* 0x000eec0000002100 */
[----:B------:R-:W4:Y:S01]  /*0050*/  LDC.64 R4, c[0x0][0x390] ;  /* 0x0000e400ff047b82 */ /* 0x000f220000000a00 */
[----:B0-----:R-:W-:-:S05]  /*0060*/  IMAD.HI.U32 R2, R28, -0x6db6db6d, RZ ;  /* 0x924924931c027827 */ /* 0x001fca00078e00ff */
[----:B------:R-:W-:-:S05]  /*0070*/  SHF.R.U32.HI R3, RZ, 0x9, R2 ;  /* 0x00000009ff037819 */ /* 0x000fca0000011602 */
[C---:B------:R-:W-:Y:S02]  /*0080*/  IMAD R9, R3.reuse, -0x380, R28 ;  /* 0xfffffc8003097824 */ /* 0x040fe400078e021c */
[--C-:B---3--:R-:W-:Y:S02]  /*0090*/  IMAD R3, R3, 0x280, R0.reuse ;  /* 0x0000028003037824 */ /* 0x108fe400078e0200 */
[----:B------:R-:W-:Y:S02]  /*00a0*/  IMAD R9, R9, 0x280, R0 ;  /* 0x0000028009097824 */ /* 0x000fe400078e0200 */
[----:B-1----:R-:W-:-:S04]  /*00b0*/  IMAD.WIDE.U32 R6, R3, 0x8, R6 ;  /* 0x0000000803067825 */ /* 0x002fc800078e0006 */
[----:B----4-:R-:W-:Y:S01]  /*00c0*/  IMAD.WIDE.U32 R4, R9, 0x8, R4 ;  /* 0x0000000809047825 */ /* 0x010fe200078e0004 */
[----:B--2---:R-:W2:Y:S04]  /*00d0*/  LDG.E.64.CONSTANT R12, desc[UR6][R6.64+0x400] ;  /* 0x00040006060c7981 */ /* 0x004ea8000c1e9b00 */
[----:B------:R-:W3:Y:S04]  /*00e0*/  LDG.E.64.CONSTANT R8, desc[UR6][R6.64] ;  /* 0x0000000606087981 */ /* 0x000ee8000c1e9b00 */
[----:B------:R-:W4:Y:S04]  /*00f0*/  LDG.E.64.CONSTANT R10, desc[UR6][R4.64] ;  /* 0x00000006040a7981 */ /* 0x000f28000c1e9b00 */
[----:B------:R-:W5:Y:S04]  /*0100*/  LDG.E.64.CONSTANT R14, desc[UR6][R4.64+0x400] ;  /* 0x00040006040e7981 */ /* 0x000f68000c1e9b00 */
[----:B------:R-:W2:Y:S04]  /*0110*/  LDG.E.64.CONSTANT R16, desc[UR6][R6.64+0x800] ;  /* 0x0008000606107981 */ /* 0x000ea8000c1e9b00 */
[----:B------:R-:W2:Y:S04]  /*0120*/  LDG.E.64.CONSTANT R18, desc[UR6][R4.64+0x800] ;  /* 0x0008000604127981 */ /* 0x000ea8000c1e9b00 */
[----:B------:R-:W2:Y:S04]  /*0130*/  LDG.E.64.CONSTANT R20, desc[UR6][R6.64+0xc00] ;  /* 0x000c000606147981 */ /* 0x000ea8000c1e9b00 */
[----:B------:R-:W2:Y:S04]  /*0140*/  LDG.E.64.CONSTANT R22, desc[UR6][R4.64+0xc00] ;  /* 0x000c000604167981 */ /* 0x000ea8000c1e9b00 */
[----:B------:R-:W2:Y:S04]  /*0150*/  LDG.E.64.CONSTANT R24, desc[UR6][R6.64+0x1000] ;  /* 0x0010000606187981 */ /* 0x000ea8000c1e9b00 */
[----:B------:R4:W2:Y:S01]  /*0160*/  LDG.E.64.CONSTANT R26, desc[UR6][R4.64+0x1000] ;  /* 0x00100006041a7981 */ /* 0x0008a2000c1e9b00 */
[----:B------:R-:W-:-:S02]  /*0170*/  LOP3.LUT P0, RZ, R0, 0x1f, RZ, 0xc0, !PT ;  /* 0x0000001f00ff7812 */ /* 0x000fc4000780c0ff */
[----:B---3--:R-:W-:Y:S02]  /*0180*/  F2FP.F16.E4M3.UNPACK_B R3, R8 ;  /* 0x00000008ff03723e */ /* 0x008fe400020006ff */
[----:B----4-:R-:W-:-:S03]  /*0190*/  F2FP.F16.E4M3.UNPACK_B R5, R10 ;  /* 0x0000000aff05723e */ /* 0x010fc600020006ff */
[--C-:B------:R-:W-:Y:S01]  /*01a0*/  HADD2.F32 R2, -RZ, R3.reuse.H0_H0 ;  /* 0x20000003ff027230 */ /* 0x100fe20000004100 */
[----:B------:R-:W-:Y:S01]  /*01b0*/  F2FP.F16.E4M3.UNPACK_B R8, R8.H1 ;  /* 0x00000008ff08723e */ /* 0x000fe200030006ff */
[----:B------:R-:W-:Y:S02]  /*01c0*/  HADD2.F32 R3, -RZ, R3.H1_H1 ;  /* 0x30000003ff037230 */ /* 0x000fe40000004100 */
[--C-:B------:R-:W-:Y:S01]  /*01d0*/  HADD2.F32 R4, -RZ, R5.reuse.H0_H0 ;  /* 0x20000005ff047230 */ /* 0x100fe20000004100 */
[----:B------:R-:W-:Y:S01]  /*01e0*/  F2FP.F16.E4M3.UNPACK_B R10, R10.H1 ;  /* 0x0000000aff0a723e */ /* 0x000fe200030006ff */
[----:B------:R-:W-:-:S04]  /*01f0*/  HADD2.F32 R5, -RZ, R5.H1_H1 ;  /* 0x30000005ff057230 */ /* 0x000fc80000004100 */
[----:B------:R-:W-:Y:S02]  /*0200*/  HADD2.F32 R6, -RZ, R10.H0_H0 ;  /* 0x2000000aff067230 */ /* 0x000fe40000004100 */
[----:B------:R-:W-:Y:S02]  /*0210*/  FFMA2 R2, R2.F32x2.HI_LO, R4.F32x2.HI_LO, RZ.F32 ;  /* 0x0000000402027249 */ /* 0x000fe400002000ff */
[--C-:B------:R-:W-:Y:S02]  /*0220*/  HADD2.F32 R4, -RZ, R8.reuse.H0_H0 ;  /* 0x20000008ff047230 */ /* 0x100fe40000004100 */
[----:B------:R-:W-:Y:S02]  /*0230*/  HADD2.F32 R5, -RZ, R8.H1_H1 ;  /* 0x30000008ff057230 */ /* 0x000fe40000004100 */
[----:B------:R-:W-:-:S05]  /*0240*/  HADD2.F32 R7, -RZ, R10.H1_H1 ;  /* 0x3000000aff077230 */ /* 0x000fca0000004100 */
[----:B------:R-:W-:Y:S01]  /*0250*/  FFMA2 R2, R4.F32x2.HI_LO, R6.F32x2.HI_LO, R2.F32x2.HI_LO ;  /* 0x0000000604027249 */ /* 0x000fe20000000002 */
[----:B------:R-:W-:Y:S02]  /*0260*/  F2FP.F16.E4M3.UNPACK_B R5, R9 ;  /* 0x00000009ff05723e */ /* 0x000fe400020006ff */
[-C--:B------:R-:W-:Y:S02]  /*0270*/  F2FP.F16.E4M3.UNPACK_B R7, R11.reuse ;  /* 0x0000000bff07723e */ /* 0x080fe400020006ff */
[----:B------:R-:W-:Y:S01]  /*0280*/  F2FP.F16.E4M3.UNPACK_B R11, R11.H1 ;  /* 0x0000000bff0b723e */ /* 0x000fe200030006ff */
[----:B------:R-:W-:Y:S02]  /*0290*/  HADD2.F32 R4, -RZ, R5.H0_H0 ;  /* 0x20000005ff047230 */ /* 0x000fe40000004100 */
[----:B------:R-:W-:Y:S01]  /*02a0*/  HADD2.F32 R6, -RZ, R7.H0_H0 ;  /* 0x20000007ff067230 */ /* 0x000fe20000004100 */
[----:B------:R-:W-:Y:S01]  /*02b0*/  F2FP.F16.E4M3.UNPACK_B R9, R9.H1 ;  /* 0x00000009ff09723e */ /* 0x000fe200030006ff */
[----:B------:R-:W-:-:S02]  /*02c0*/  HADD2.F32 R5, -RZ, R5.H1_H1 ;  /* 0x30000005ff057230 */ /* 0x000fc40000004100 */
[----:B------:R-:W-:Y:S02]  /*02d0*/  HADD2.F32 R7, -RZ, R7.H1_H1 ;  /* 0x30000007ff077230 */ /* 0x000fe40000004100 */
[--C-:B------:R-:W-:Y:S02]  /*02e0*/  HADD2.F32 R10, -RZ, R11.reuse.H0_H0 ;  /* 0x2000000bff0a7230 */ /* 0x100fe40000004100 */
[----:B------:R-:W-:Y:S02]  /*02f0*/  HADD2.F32 R11, -RZ, R11.H1_H1 ;  /* 0x3000000bff0b7230 */ /* 0x000fe40000004100 */
[----:B------:R-:W-:Y:S02]  /*0300*/  FFMA2 R2, R4.F32x2.HI_LO, R6.F32x2.HI_LO, R2.F32x2.HI_LO ;  /* 0x0000000604027249 */ /* 0x000fe40000000002 */
[--C-:B------:R-:W-:Y:S02]  /*0310*/  HADD2.F32 R4, -RZ, R9.reuse.H0_H0 ;  /* 0x20000009ff047230 */ /* 0x100fe40000004100 */
[----:B------:R-:W-:Y:S01]  /*0320*/  HADD2.F32 R5, -RZ, R9.H1_H1 ;  /* 0x30000009ff057230 */ /* 0x000fe20000004100 */
[----:B-----5:R-:W-:-:S04]  /*0330*/  F2FP.F16.E4M3.UNPACK_B R7, R14 ;  /* 0x0000000eff07723e */ /* 0x020fc800020006ff */
[----:B------:R-:W-:Y:S01]  /*0340*/  FFMA2 R2, R4.F32x2.HI_LO, R10.F32x2.HI_LO, R2.F32x2.HI_LO ;  /* 0x0000000a04027249 */ /* 0x000fe20000000002 */
[-C--:B--2---:R-:W-:Y:S01]  /*0350*/  F2FP.F16.E4M3.UNPACK_B R5, R12.reuse ;  /* 0x0000000cff05723e */ /* 0x084fe200020006ff */
[--C-:B------:R-:W-:Y:S01]  /*0360*/  HADD2.F32 R6, -RZ, R7.reuse.H0_H0 ;  /* 0x20000007ff067230 */ /* 0x100fe20000004100 */
[----:B------:R-:W-:Y:S01]  /*0370*/  F2FP.F16.E4M3.UNPACK_B R12, R12.H1 ;  /* 0x0000000cff0c723e */ /* 0x000fe200030006ff */
[----:B------:R-:W-:Y:S02]  /*0380*/  HADD2.F32 R7, -RZ, R7.H1_H1 ;  /* 0x30000007ff077230 */ /* 0x000fe40000004100 */
[--C-:B------:R-:W-:Y:S01]  /*0390*/  HADD2.F32 R4, -RZ, R5.reuse.H0_H0 ;  /* 0x20000005ff047230 */ /* 0x100fe20000004100 */
[----:B------:R-:W-:Y:S01]  /*03a0*/  F2FP.F16.E4M3.UNPACK_B R14, R14.H1 ;  /* 0x0000000eff0e723e */ /* 0x000fe200030006ff */
[----:B------:R-:W-:-:S05]  /*03b0*/  HADD2.F32 R5, -RZ, R5.H1_H1 ;  /* 0x30000005ff057230 */ /* 0x000fca0000004100 */
[----:B------:R-:W-:Y:S02]  /*03c0*/  FFMA2 R2, R4.F32x2.HI_LO, R6.F32x2.HI_LO, R2.F32x2.HI_LO ;  /* 0x0000000604027249 */ /* 0x000fe40000000002 */
[--C-:B------:R-:W-:Y:S02]  /*03d0*/  HADD2.F32 R4, -RZ, R12.reuse.H0_H0 ;  /* 0x2000000cff047230 */ /* 0x100fe40000004100 */
[----:B------:R-:W-:Y:S02]  /*03e0*/  HADD2.F32 R5, -RZ, R12.H1_H1 ;  /* 0x3000000cff057230 */ /* 0x000fe40000004100 */
[--C-:B------:R-:W-:Y:S02]  /*03f0*/  HADD2.F32 R6, -RZ, R14.reuse.H0_H0 ;  /* 0x2000000eff067230 */ /* 0x100fe40000004100 */
[----:B------:R-:W-:Y:S01]  /*0400*/  HADD2.F32 R7, -RZ, R14.H1_H1 ;  /* 0x3000000eff077230 */ /* 0x000fe20000004100 */
[----:B------:R-:W-:-:S04]  /*0410*/  F2FP.F16.E4M3.UNPACK_B R8, R13 ;  /* 0x0000000dff08723e */ /* 0x000fc800020006ff */
[----:B------:R-:W-:Y:S01]  /*0420*/  FFMA2 R2, R4.F32x2.HI_LO, R6.F32x2.HI_LO, R2.F32x2.HI_LO ;  /* 0x0000000604027249 */ /* 0x000fe20000000002 */
[----:B------:R-:W-:Y:S01]  /*0430*/  F2FP.F16.E4M3.UNPACK_B R7, R15 ;  /* 0x0000000fff07723e */ /* 0x000fe200020006ff */
[--C-:B------:R-:W-:Y:S01]  /*0440*/  HADD2.F32 R4, -RZ, R8.reuse.H0_H0 ;  /* 0x20000008ff047230 */ /* 0x100fe20000004100 */
[----:B------:R-:W-:Y:S01]  /*0450*/  F2FP.F16.E4M3.UNPACK_B R13, R13.H1 ;  /* 0x0000000dff0d723e */ /* 0x000fe200030006ff */
[----:B------:R-:W-:Y:S01]  /*0460*/  HADD2.F32 R5, -RZ, R8.H1_H1 ;  /* 0x30000008ff057230 */ /* 0x000fe20000004100 */
[----:B------:R-:W-:Y:S01]  /*0470*/  F2FP.F16.E4M3.UNPACK_B R15, R15.H1 ;  /* 0x0000000fff0f723e */ /* 0x000fe200030006ff */
[--C-:B------:R-:W-:Y:S02]  /*0480*/  HADD2.F32 R6, -RZ, R7.reuse.H0_H0 ;  /* 0x20000007ff067230 */ /* 0x100fe40000004100 */
[----:B------:R-:W-:Y:S02]  /*0490*/  HADD2.F32 R7, -RZ, R7.H1_H1 ;  /* 0x30000007ff077230 */ /* 0x000fe40000004100 */
[----:B------:R-:W-:-:S02]  /*04a0*/  HADD2.F32 R8, -RZ, R13.H0_H0 ;  /* 0x2000000dff087230 */ /* 0x000fc40000004100 */
[----:B------:R-:W-:Y:S02]  /*04b0*/  HADD2.F32 R9, -RZ, R13.H1_H1 ;  /* 0x3000000dff097230 */ /* 0x000fe40000004100 */
[----:B------:R-:W-:Y:S02]  /*04c0*/  FFMA2 R2, R4.F32x2.HI_LO, R6.F32x2.HI_LO, R2.F32x2.HI_LO ;  /* 0x0000000604027249 */ /* 0x000fe40000000002 */
[--C-:B------:R-:W-:Y:S01]  /*04d0*/  HADD2.F32 R10, -RZ, R15.reuse.H0_H0 ;  /* 0x2000000fff0a7230 */ /* 0x100fe20000004100 */
[----:B------:R-:W-:Y:S01]  /*04e0*/  F2FP.F16.E4M3.UNPACK_B R4, R16 ;  /* 0x00000010ff04723e */ /* 0x000fe200020006ff */
[----:B------:R-:W-:Y:S01]  /*04f0*/  HADD2.F32 R11, -RZ, R15.H1_H1 ;  /* 0x3000000fff0b7230 */ /* 0x000fe20000004100 */
[----:B------:R-:W-:-:S04]  /*0500*/  F2FP.F16.E4M3.UNPACK_B R5, R18 ;  /* 0x00000012ff05723e */ /* 0x000fc800020006ff */
[----:B------:R-:W-:Y:S02]  /*0510*/  FFMA2 R8, R8.F32x2.HI_LO, R10.F32x2.HI_LO, R2.F32x2.HI_LO ;  /* 0x0000000a08087249 */ /* 0x000fe40000000002 */
[--C-:B------:R-:W-:Y:S02]  /*0520*/  HADD2.F32 R2, -RZ, R4.reuse.H0_H0 ;  /* 0x20000004ff027230 */ /* 0x100fe40000004100 */
[----:B------:R-:W-:Y:S01]  /*0530*/  HADD2.F32 R3, -RZ, R4.H1_H1 ;  /* 0x30000004ff037230 */ /* 0x000fe20000004100 */
[----:B------:R-:W-:Y:S01]  /*0540*/  F2FP.F16.E4M3.UNPACK_B R16, R16.H1 ;  /* 0x00000010ff10723e */ /* 0x000fe200030006ff */
[--C-:B------:R-:W-:Y:S01]  /*0550*/  HADD2.F32 R4, -RZ, R5.reuse.H0_H0 ;  /* 0x20000005ff047230 */ /* 0x100fe20000004100 */
[----:B------:R-:W-:Y:S01]  /*0560*/  F2FP.F16.E4M3.UNPACK_B R18, R18.H1 ;  /* 0x00000012ff12723e */ /* 0x000fe200030006ff */
[----:B------:R-:W-:Y:S02]  /*0570*/  HADD2.F32 R5, -RZ, R5.H1_H1 ;  /* 0x30000005ff057230 */ /* 0x000fe40000004100 */
[----:B------:R-:W-:-:S02]  /*0580*/  HADD2.F32 R6, -RZ, R16.H0_H0 ;  /* 0x20000010ff067230 */ /* 0x000fc40000004100 */
[----:B------:R-:W-:Y:S02]  /*0590*/  HADD2.F32 R7, -RZ, R16.H1_H1 ;  /* 0x30000010ff077230 */ /* 0x000fe40000004100 */
[----:B------:R-:W-:Y:S02]  /*05a0*/  FFMA2 R2, R2.F32x2.HI_LO, R4.F32x2.HI_LO, R8.F32x2.HI_LO ;  /* 0x0000000402027249 */ /* 0x000fe40000000008 */
[--C-:B------:R-:W-:Y:S01]  /*05b0*/  HADD2.F32 R10, -RZ, R18.reuse.H0_H0 ;  /* 0x20000012ff0a7230 */ /* 0x100fe20000004100 */
[----:B------:R-:W-:Y:S01]  /*05c0*/  F2FP.F16.E4M3.UNPACK_B R4, R17 ;  /* 0x00000011ff04723e */ /* 0x000fe200020006ff */
[----:B------:R-:W-:Y:S01]  /*05d0*/  HADD2.F32 R11, -RZ, R18.H1_H1 ;  /* 0x30000012ff0b7230 */ /* 0x000fe20000004100 */
[-C--:B------:R-:W-:Y:S02]  /*05e0*/  F2FP.F16.E4M3.UNPACK_B R5, R19.reuse ;  /* 0x00000013ff05723e */ /* 0x080fe400020006ff */
[----:B------:R-:W-:Y:S02]  /*05f0*/  F2FP.F16.E4M3.UNPACK_B R19, R19.H1 ;  /* 0x00000013ff13723e */ /* 0x000fe400030006ff */
[----:B------:R-:W-:Y:S01]  /*0600*/  FFMA2 R6, R6.F32x2.HI_LO, R10.F32x2.HI_LO, R2.F32x2.HI_LO ;  /* 0x0000000a06067249 */ /* 0x000fe20000000002 */
[----:B------:R-:W-:Y:S01]  /*0610*/  F2FP.F16.E4M3.UNPACK_B R17, R17.H1 ;  /* 0x00000011ff11723e */ /* 0x000fe200030006ff */
[----:B------:R-:W-:-:S02]  /*0620*/  HADD2.F32 R2, -RZ, R4.H0_H0 ;  /* 0x20000004ff027230 */ /* 0x000fc40000004100 */
[----:B------:R-:W-:Y:S02]  /*0630*/  HADD2.F32 R3, -RZ, R4.H1_H1 ;  /* 0x30000004ff037230 */ /* 0x000fe40000004100 */
[--C-:B------:R-:W-:Y:S02]  /*0640*/  HADD2.F32 R8, -RZ, R5.reuse.H0_H0 ;  /* 0x20000005ff087230 */ /* 0x100fe40000004100 */
[----:B------:R-:W-:Y:S02]  /*0650*/  HADD2.F32 R9, -RZ, R5.H1_H1 ;  /* 0x30000005ff097230 */ /* 0x000fe40000004100 */
[----:B------:R-:W-:Y:S02]  /*0660*/  HADD2.F32 R18, -RZ, R19.H0_H0 ;  /* 0x20000013ff127230 */ /* 0x000fe40000004100 */
[----:B------:R-:W-:Y:S02]  /*0670*/  HADD2.F32 R4, -RZ, R17.H0_H0 ;  /* 0x20000011ff047230 */ /* 0x000fe40000004100 */
[----:B------:R-:W-:-:S02]  /*0680*/  FFMA2 R2, R2.F32x2.HI_LO, R8.F32x2.HI_LO, R6.F32x2.HI_LO ;  /* 0x0000000802027249 */ /* 0x000fc40000000006 */
[----:B------:R-:W-:Y:S01]  /*0690*/  HADD2.F32 R5, -RZ, R17.H1_H1 ;  /* 0x30000011ff057230 */ /* 0x000fe20000004100 */
[----:B------:R-:W-:Y:S01]  /*06a0*/  F2FP.F16.E4M3.UNPACK_B R6, R20 ;  /* 0x00000014ff06723e */ /* 0x000fe200020006ff */
[----:B------:R-:W-:Y:S01]  /*06b0*/  HADD2.F32 R19, -RZ, R19.H1_H1 ;  /* 0x30000013ff137230 */ /* 0x000fe20000004100 */
[----:B------:R-:W-:Y:S02]  /*06c0*/  F2FP.F16.E4M3.UNPACK_B R7, R22 ;  /* 0x00000016ff07723e */ /* 0x000fe400020006ff */
[----:B------:R-:W-:Y:S02]  /*06d0*/  F2FP.F16.E4M3.UNPACK_B R20, R20.H1 ;  /* 0x00000014ff14723e */ /* 0x000fe400030006ff */
[----:B------:R-:W-:Y:S02]  /*06e0*/  FFMA2 R4, R4.F32x2.HI_LO, R18.F32x2.HI_LO, R2.F32x2.HI_LO ;  /* 0x0000001204047249 */ /* 0x000fe40000000002 */
[--C-:B------:R-:W-:Y:S01]  /*06f0*/  HADD2.F32 R2, -RZ, R6.reuse.H0_H0 ;  /* 0x20000006ff027230 */ /* 0x100fe20000004100 */
[----:B------:R-:W-:Y:S01]  /*0700*/  F2FP.F16.E4M3.UNPACK_B R22, R22.H1 ;  /* 0x00000016ff16723e */ /* 0x000fe200030006ff */
[----:B------:R-:W-:-:S02]  /*0710*/  HADD2.F32 R3, -RZ, R6.H1_H1 ;  /* 0x30000006ff037230 */ /* 0x000fc40000004100 */
[--C-:B------:R-:W-:Y:S02]  /*0720*/  HADD2.F32 R8, -RZ, R7.reuse.H0_H0 ;  /* 0x20000007ff087230 */ /* 0x100fe40000004100 */
[----:B------:R-:W-:Y:S02]  /*0730*/  HADD2.F32 R9, -RZ, R7.H1_H1 ;  /* 0x30000007ff097230 */ /* 0x000fe40000004100 */
[--C-:B------:R-:W-:Y:S02]  /*0740*/  HADD2.F32 R6, -RZ, R20.reuse.H0_H0 ;  /* 0x20000014ff067230 */ /* 0x100fe40000004100 */
        /* <DEDUP_REMOVED lines=8> */
[----:B------:R-:W-:Y:S02]  /*07d0*/  HADD2.F32 R3, -RZ, R4.H1_H1 ;  /* 0x30000004ff037230 */ /* 0x000fe40000004100 */
[--C-:B------:R-:W-:Y:S01]  /*07e0*/  HADD2.F32 R4, -RZ, R5.reuse.H0_H0 ;  /* 0x20000005ff047230 */ /* 0x100fe20000004100 */
[----:B------:R-:W-:Y:S01]  /*07f0*/  F2FP.F16.E4M3.UNPACK_B R21, R21.H1 ;  /* 0x00000015ff15723e */ /* 0x000fe200030006ff */
[----:B------:R-:W-:Y:S01]  /*0800*/  HADD2.F32 R5, -RZ, R5.H1_H1 ;  /* 0x30000005ff057230 */ /* 0x000fe20000004100 */
[----:B------:R-:W-:-:S03]  /*0810*/  F2FP.F16.E4M3.UNPACK_B R23, R23.H1 ;  /* 0x00000017ff17723e */ /* 0x000fc600030006ff */
[----:B------:R-:W-:Y:S02]  /*0820*/  HADD2.F32 R20, -RZ, R21.H0_H0 ;  /* 0x20000015ff147230 */ /* 0x000fe40000004100 */
[----:B------:R-:W-:Y:S02]  /*0830*/  FFMA2 R2, R2.F32x2.HI_LO, R4.F32x2.HI_LO, R6.F32x2.HI_LO ;  /* 0x0000000402027249 */ /* 0x000fe40000000006 */
[----:B------:R-:W-:Y:S01]  /*0840*/  HADD2.F32 R22, -RZ, R23.H0_H0 ;  /* 0x20000017ff167230 */ /* 0x000fe20000004100 */
[----:B------:R-:W-:Y:S01]  /*0850*/  F2FP.F16.E4M3.UNPACK_B R4, R24 ;  /* 0x00000018ff04723e */ /* 0x000fe200020006ff */
[----:B------:R-:W-:Y:S01]  /*0860*/  HADD2.F32 R21, -RZ, R21.H1_H1 ;  /* 0x30000015ff157230 */ /* 0x000fe20000004100 */
[----:B------:R-:W-:Y:S01]  /*0870*/  F2FP.F16.E4M3.UNPACK_B R5, R26 ;  /* 0x0000001aff05723e */ /* 0x000fe200020006ff */
[----:B------:R-:W-:Y:S01]  /*0880*/  HADD2.F32 R23, -RZ, R23.H1_H1 ;  /* 0x30000017ff177230 */ /* 0x000fe20000004100 */
[----:B------:R-:W-:Y:S01]  /*0890*/  F2FP.F16.E4M3.UNPACK_B R24, R24.H1 ;  /* 0x00000018ff18723e */ /* 0x000fe200030006ff */
[--C-:B------:R-:W-:Y:S01]  /*08a0*/  HADD2.F32 R6, -RZ, R4.reuse.H0_H0 ;  /* 0x20000004ff067230 */ /* 0x100fe20000004100 */
[----:B------:R-:W-:Y:S01]  /*08b0*/  F2FP.F16.E4M3.UNPACK_B R26, R26.H1 ;  /* 0x0000001aff1a723e */ /* 0x000fe200030006ff */
[----:B------:R-:W-:-:S02]  /*08c0*/  HADD2.F32 R7, -RZ, R4.H1_H1 ;  /* 0x30000004ff077230 */ /* 0x000fc40000004100 */
[----:B------:R-:W-:Y:S02]  /*08d0*/  FFMA2 R2, R20.F32x2.HI_LO, R22.F32x2.HI_LO, R2.F32x2.HI_LO ;  /* 0x0000001614027249 */ /* 0x000fe40000000002 */
[--C-:B------:R-:W-:Y:S02]  /*08e0*/  HADD2.F32 R8, -RZ, R5.reuse.H0_H0 ;  /* 0x20000005ff087230 */ /* 0x100fe40000004100 */
[----:B------:R-:W-:Y:S02]  /*08f0*/  HADD2.F32 R9, -RZ, R5.H1_H1 ;  /* 0x30000005ff097230 */ /* 0x000fe40000004100 */
[--C-:B------:R-:W-:Y:S02]  /*0900*/  HADD2.F32 R4, -RZ, R24.reuse.H0_H0 ;  /* 0x20000018ff047230 */ /* 0x100fe40000004100 */
[----:B------:R-:W-:Y:S02]  /*0910*/  HADD2.F32 R5, -RZ, R24.H1_H1 ;  /* 0x30000018ff057230 */ /* 0x000fe40000004100 */
[----:B------:R-:W-:-:S02]  /*0920*/  FFMA2 R2, R6.F32x2.HI_LO, R8.F32x2.HI_LO, R2.F32x2.HI_LO ;  /* 0x0000000806027249 */ /* 0x000fc40000000002 */
[--C-:B------:R-:W-:Y:S01]  /*0930*/  HADD2.F32 R10, -RZ, R26.reuse.H0_H0 ;  /* 0x2000001aff0a7230 */ /* 0x100fe20000004100 */
        /* <DEDUP_REMOVED lines=10> */
[----:B------:R-:W-:Y:S02]  /*09e0*/  HADD2.F32 R24, -RZ, R25.H0_H0 ;  /* 0x20000019ff187230 */ /* 0x000fe40000004100 */
[----:B------:R-:W-:Y:S02]  /*09f0*/  HADD2.F32 R26, -RZ, R27.H0_H0 ;  /* 0x2000001bff1a7230 */ /* 0x000fe40000004100 */
[----:B------:R-:W-:Y:S02]  /*0a00*/  FFMA2 R2, R4.F32x2.HI_LO, R6.F32x2.HI_LO, R2.F32x2.HI_LO ;  /* 0x0000000604027249 */ /* 0x000fe40000000002 */
[----:B------:R-:W-:-:S02]  /*0a10*/  HADD2.F32 R25, -RZ, R25.H1_H1 ;  /* 0x30000019ff197230 */ /* 0x000fc40000004100 */
[----:B------:R-:W-:-:S05]  /*0a20*/  HADD2.F32 R27, -RZ, R27.H1_H1 ;  /* 0x3000001bff1b7230 */ /* 0x000fca0000004100 */
[----:B------:R-:W-:-:S04]  /*0a30*/  FFMA2 R2, R24.F32x2.HI_LO, R26.F32x2.HI_LO, R2.F32x2.HI_LO ;  /* 0x0000001a18027249 */ /* 0x000fc80000000002 */
[----:B------:R-:W-:-:S05]  /*0a40*/  FADD R2, R2, R3 ;  /* 0x0000000302027221 */ /* 0x000fca0000000000 */
[----:B------:R-:W0:Y:S02]  /*0a50*/  SHFL.DOWN PT, R3, R2, 0x10, 0x1f ;  /* 0x0a001f0002037f89 */ /* 0x000e2400000e0000 */
[----:B0-----:R-:W-:-:S05]  /*0a60*/  FADD R3, R2, R3 ;  /* 0x0000000302037221 */ /* 0x001fca0000000000 */
[----:B------:R-:W0:Y:S02]  /*0a70*/  SHFL.DOWN PT, R4, R3, 0x8, 0x1f ;  /* 0x09001f0003047f89 */ /* 0x000e2400000e0000 */
[----:B0-----:R-:W-:-:S05]  /*0a80*/  FADD R4, R3, R4 ;  /* 0x0000000403047221 */ /* 0x001fca0000000000 */
[----:B------:R-:W0:Y:S02]  /*0a90*/  SHFL.DOWN PT, R5, R4, 0x4, 0x1f ;  /* 0x08801f0004057f89 */ /* 0x000e2400000e0000 */
[----:B0-----:R-:W-:-:S05]  /*0aa0*/  FADD R5, R4, R5 ;  /* 0x0000000504057221 */ /* 0x001fca0000000000 */
[----:B------:R-:W0:Y:S01]  /*0ab0*/  SHFL.DOWN PT, R6, R5, 0x2, 0x1f ;  /* 0x08401f0005067f89 */ /* 0x000e2200000e0000 */
[----:B------:R-:W1:Y:S01]  /*0ac0*/  @!P0 S2R R9, SR_CgaCtaId ;  /* 0x0000000000098919 */ /* 0x000e620000008800 */
[----:B0-----:R-:W-:-:S05]  /*0ad0*/  FADD R6, R5, R6 ;  /* 0x0000000605067221 */ /* 0x001fca0000000000 */
[----:B------:R-:W0:Y:S01]  /*0ae0*/  SHFL.DOWN PT, R7, R6, 0x1, 0x1f ;  /* 0x08201f0006077f89 */ /* 0x000e2200000e0000 */
[----:B------:R-:W-:Y:S02]  /*0af0*/  @!P0 MOV R2, 0x400 ;  /* 0x0000040000028802 */ /* 0x000fe40000000f00 */
[----:B------:R-:W-:Y:S02]  /*0b00*/  ISETP.NE.AND P1, PT, R0, RZ, PT ;  /* 0x000000ff0000720c */ /* 0x000fe40003f25270 */
[----:B-1----:R-:W-:-:S04]  /*0b10*/  @!P0 LEA R9, R9, R2, 0x18 ;  /* 0x0000000209098211 */ /* 0x002fc800078ec0ff */
[----:B------:R-:W-:Y:S01]  /*0b20*/  @!P0 LEA.HI R9, R0, R9, RZ, 0x1d ;  /* 0x0000000900098211 */ /* 0x000fe200078fe8ff */
[----:B0-----:R-:W-:-:S05]  /*0b30*/  FADD R0, R6, R7 ;  /* 0x0000000706007221 */ /* 0x001fca0000000000 */
[----:B------:R0:W-:Y:S01]  /*0b40*/  @!P0 STS [R9], R0 ;  /* 0x0000000009008388 */ /* 0x0001e20000000800 */
[----:B------:R-:W-:Y:S06]  /*0b50*/  BAR.SYNC.DEFER_BLOCKING 0x0 ;  /* 0x0000000000007b1d */ /* 0x000fec0000010000 */
[----:B------:R-:W-:Y:S05]  /*0b60*/  @P1 EXIT ;  /* 0x000000000000194d */ /* 0x000fea0003800000 */
[----:B------:R-:W1:Y:S08]  /*0b70*/  LDC.64 R2, c[0x0][0x3a0] ;  /* 0x0000e800ff027b82 */ /* 0x000e700000000a00 */
[----:B------:R-:W2:Y:S01]  /*0b80*/  S2UR UR5, SR_CgaCtaId ;  /* 0x00000000000579c3 */ /* 0x000ea20000008800 */
[----:B------:R-:W-:-:S07]  /*0b90*/  UMOV UR4, 0x400 ;  /* 0x0000040000047882 */ /* 0x000fce0000000000 */
[----:B0-----:R-:W0:Y:S01]  /*0ba0*/  LDC.64 R8, c[0x0][0x398] ;  /* 0x0000e600ff087b82 */ /* 0x001e220000000a00 */
[----:B-1----:R-:W3:Y:S01]  /*0bb0*/  LDG.E.CONSTANT R3, desc[UR6][R2.64] ;  /* 0x0000000602037981 */ /* 0x002ee2000c1e9900 */
[----:B--2---:R-:W-:Y:S01]  /*0bc0*/  ULEA UR4, UR5, UR4, 0x18 ;  /* 0x0000000405047291 */ /* 0x004fe2000f8ec0ff */
[----:B0-----:R-:W-:-:S08]  /*0bd0*/  IMAD.WIDE.U32 R28, R28, 0x2, R8 ;  /* 0x000000021c1c7825 */ /* 0x001fd000078e0008 */
[----:B------:R-:W0:Y:S02]  /*0be0*/  LDS.128 R4, [UR4] ;  /* 0x00000004ff047984 */ /* 0x000e240008000c00 */
[----:B0-----:R-:W-:-:S04]  /*0bf0*/  FADD R5, R0, R5 ;  /* 0x0000000500057221 */ /* 0x001fc80000000000 */
[----:B------:R-:W-:-:S04]  /*0c00*/  FADD R6, R5, R6 ;  /* 0x0000000605067221 */ /* 0x000fc80000000000 */
[----:B------:R-:W-:-:S04]  /*0c10*/  FADD R6, R6, R7 ;  /* 0x0000000706067221 */ /* 0x000fc80000000000 */
[----:B---3--:R-:W-:-:S05]  /*0c20*/  FMUL R6, R6, R3 ;  /* 0x0000000306067220 */ /* 0x008fca0000400000 */
[----:B------:R-:W-:-:S05]  /*0c30*/  F2FP.BF16.F32.PACK_AB R6, RZ, R6 ;  /* 0x00000006ff06723e */ /* 0x000fca00000010ff */
[----:B------:R-:W-:Y:S01]  /*0c40*/  STG.E.U16 desc[UR6][R28.64], R6 ;  /* 0x000000061c007986 */ /* 0x000fe2000c101506 */
[----:B------:R-:W-:Y:S05]  /*0c50*/  EXIT ;  /* 0x000000000000794d */ /* 0x000fea0003800000 */
.L_x_0:
[----:B------:R-:W-:-:S00]  /*0c60*/  BRA `(.L_x_0) ;  /* 0xfffffffc00fc7947 */ /* 0x000fc0000383ffff */
[----:B------:R-:W-:-:S00]  /*0c70*/  NOP ;  /* 0x0000000000007918 */ /* 0x000fc00000000000 */
        /* <DEDUP_REMOVED lines=8> */
.L_x_1:


//--------------------- .nv.shared._ZN12tensorrt_llm7kernels15llama4_qkv_gemm22llama4_qkv_gemv_kernelEiPK13__nv_fp8_e4m3S4_P13__nv_bfloat16PKf --------------------------
	.section	.nv.shared._ZN12tensorrt_llm7kernels15llama4_qkv_gemm22llama4_qkv_gemv_kernelEiPK13__nv_fp8_e4m3S4_P13__nv_bfloat16PKf,"aw",@nobits
	.sectionflags	@""
	.align	4
.nv.shared._ZN12tensorrt_llm7kernels15llama4_qkv_gemm22llama4_qkv_gemv_kernelEiPK13__nv_fp8_e4m3S4_P13__nv_bfloat16PKf:
	.zero		1536


//--------------------- .nv.shared.reserved.0     --------------------------
	.section	.nv.shared.reserved.0,"aw",@nobits
	.weak		__nv_reservedSMEM_offset_0_alias
	.size		__nv_reservedSMEM_offset_0_alias, 0, 64
	.other		__nv_reservedSMEM_offset_0_alias,@"STO_CUDA_RESERVED_SHARED STV_DEFAULT"
__nv_reservedSMEM_offset_0_alias:
	.zero		0
	.zero		64


//--------------------- .nv.constant0._ZN12tensorrt_llm7kernels15llama4_qkv_gemm22llama4_qkv_gemv_kernelEiPK13__nv_fp8_e4m3S4_P13__nv_bfloat16PKf --------------------------
	.section	.nv.constant0._ZN12tensorrt_llm7kernels15llama4_qkv_gemm22llama4_qkv_gemv_kernelEiPK13__nv_fp8_e4m3S4_P13__nv_bfloat16PKf,"a",@progbits
	.sectionflags	@""
	.align	4
.nv.constant0._ZN12tensorrt_llm7kernels15llama4_qkv_gemm22llama4_qkv_gemv_kernelEiPK13__nv_fp8_e4m3S4_P13__nv_bfloat16PKf:
	.zero		936


//--------------------- SYMBOLS --------------------------

	.type		.nv.reservedSmem.offset0,@object
	.size		.nv.reservedSmem.offset0,0x4
	.type		.nv.reservedSmem.cap,@object
	.size		.nv.reservedSmem.cap,0x4
